//
// Generated by NVIDIA NVVM Compiler
//
// Compiler Build ID: CL-36424714
// Cuda compilation tools, release 13.0, V13.0.88
// Based on NVVM 20.0.0
//

.version 9.0
.target sm_100
.address_size 64

	// .globl	_Z12createMatrixPdiddd
.global .align 4 .b8 __cudart_i2opi_f[24] = {65, 144, 67, 60, 153, 149, 98, 219, 192, 221, 52, 245, 209, 87, 39, 252, 41, 21, 68, 78, 110, 131, 249, 162};

.visible .entry _Z12createMatrixPdiddd(
	.param .u64 .ptr .align 1 _Z12createMatrixPdiddd_param_0,
	.param .u32 _Z12createMatrixPdiddd_param_1,
	.param .f64 _Z12createMatrixPdiddd_param_2,
	.param .f64 _Z12createMatrixPdiddd_param_3,
	.param .f64 _Z12createMatrixPdiddd_param_4
)
{
	.local .align 4 .b8 	__local_depot0[28];
	.reg .b64 	%SP;
	.reg .b64 	%SPL;
	.reg .pred 	%p<9>;
	.reg .b32 	%r<46>;
	.reg .b32 	%f<28>;
	.reg .b64 	%rd<25>;
	.reg .b64 	%fd<14>;

	mov.u64 	%SPL, __local_depot0;
	ld.param.u64 	%rd9, [_Z12createMatrixPdiddd_param_0];
	ld.param.u32 	%r16, [_Z12createMatrixPdiddd_param_1];
	ld.param.f64 	%fd2, [_Z12createMatrixPdiddd_param_2];
	ld.param.f64 	%fd3, [_Z12createMatrixPdiddd_param_3];
	ld.param.f64 	%fd4, [_Z12createMatrixPdiddd_param_4];
	add.u64 	%rd1, %SPL, 0;
	mov.u32 	%r1, %tid.x;
	div.s32 	%r17, %r1, %r16;
	cvt.rn.f64.s32 	%fd5, %r17;
	fma.rn.f64 	%fd6, %fd4, %fd5, %fd2;
	mul.lo.s32 	%r18, %r17, %r16;
	sub.s32 	%r19, %r1, %r18;
	cvt.rn.f64.u32 	%fd7, %r19;
	fma.rn.f64 	%fd8, %fd4, %fd7, %fd3;
	sub.f64 	%fd9, %fd8, %fd6;
	mul.f64 	%fd1, %fd8, %fd9;
	cvt.rn.f32.f64 	%f1, %fd6;
	mul.f32 	%f7, %f1, 0f3F22F983;
	cvt.rni.s32.f32 	%r45, %f7;
	cvt.rn.f32.s32 	%f8, %r45;
	fma.rn.f32 	%f9, %f8, 0fBFC90FDA, %f1;
	fma.rn.f32 	%f10, %f8, 0fB3A22168, %f9;
	fma.rn.f32 	%f27, %f8, 0fA7C234C5, %f10;
	abs.f32 	%f3, %f1;
	setp.ltu.f32 	%p1, %f3, 0f47CE4780;
	@%p1 bra 	$L__BB0_8;
	setp.neu.f32 	%p2, %f3, 0f7F800000;
	@%p2 bra 	$L__BB0_3;
	mov.f32 	%f13, 0f00000000;
	mul.rn.f32 	%f27, %f1, %f13;
	mov.b32 	%r45, 0;
	bra.uni 	$L__BB0_8;
$L__BB0_3:
	mov.b32 	%r3, %f1;
	shl.b32 	%r21, %r3, 8;
	or.b32  	%r4, %r21, -2147483648;
	mov.b64 	%rd24, 0;
	mov.b32 	%r42, 0;
	mov.u64 	%rd22, __cudart_i2opi_f;
	mov.u64 	%rd23, %rd1;
$L__BB0_4:
	.pragma "nounroll";
	ld.global.nc.u32 	%r22, [%rd22];
	mad.wide.u32 	%rd13, %r22, %r4, %rd24;
	shr.u64 	%rd24, %rd13, 32;
	st.local.u32 	[%rd23], %rd13;
	add.s32 	%r42, %r42, 1;
	add.s64 	%rd23, %rd23, 4;
	add.s64 	%rd22, %rd22, 4;
	setp.ne.s32 	%p3, %r42, 6;
	@%p3 bra 	$L__BB0_4;
	shr.u32 	%r23, %r3, 23;
	st.local.u32 	[%rd1+24], %rd24;
	and.b32  	%r7, %r23, 31;
	and.b32  	%r24, %r23, 224;
	add.s32 	%r25, %r24, -128;
	shr.u32 	%r26, %r25, 5;
	mul.wide.u32 	%rd14, %r26, 4;
	sub.s64 	%rd8, %rd1, %rd14;
	ld.local.u32 	%r43, [%rd8+24];
	ld.local.u32 	%r44, [%rd8+20];
	setp.eq.s32 	%p4, %r7, 0;
	@%p4 bra 	$L__BB0_7;
	shf.l.wrap.b32 	%r43, %r44, %r43, %r7;
	ld.local.u32 	%r27, [%rd8+16];
	shf.l.wrap.b32 	%r44, %r27, %r44, %r7;
$L__BB0_7:
	shr.u32 	%r28, %r43, 30;
	shf.l.wrap.b32 	%r29, %r44, %r43, 2;
	shl.b32 	%r30, %r44, 2;
	shr.u32 	%r31, %r29, 31;
	add.s32 	%r32, %r31, %r28;
	neg.s32 	%r33, %r32;
	setp.lt.s32 	%p5, %r3, 0;
	selp.b32 	%r45, %r33, %r32, %p5;
	xor.b32  	%r34, %r29, %r3;
	shr.s32 	%r35, %r29, 31;
	xor.b32  	%r36, %r35, %r29;
	xor.b32  	%r37, %r35, %r30;
	cvt.u64.u32 	%rd15, %r36;
	shl.b64 	%rd16, %rd15, 32;
	cvt.u64.u32 	%rd17, %r37;
	or.b64  	%rd18, %rd16, %rd17;
	cvt.rn.f64.s64 	%fd10, %rd18;
	mul.f64 	%fd11, %fd10, 0d3BF921FB54442D19;
	cvt.rn.f32.f64 	%f11, %fd11;
	neg.f32 	%f12, %f11;
	setp.lt.s32 	%p6, %r34, 0;
	selp.f32 	%f27, %f12, %f11, %p6;
$L__BB0_8:
	cvta.to.global.u64 	%rd19, %rd9;
	add.s32 	%r39, %r45, 1;
	mul.rn.f32 	%f14, %f27, %f27;
	and.b32  	%r40, %r45, 1;
	setp.eq.b32 	%p7, %r40, 1;
	selp.f32 	%f15, %f27, 0f3F800000, %p7;
	fma.rn.f32 	%f16, %f14, %f15, 0f00000000;
	fma.rn.f32 	%f17, %f14, 0f37CBAC00, 0fBAB607ED;
	selp.f32 	%f18, 0fB94D4153, %f17, %p7;
	selp.f32 	%f19, 0f3C0885E4, 0f3D2AAABB, %p7;
	fma.rn.f32 	%f20, %f18, %f14, %f19;
	selp.f32 	%f21, 0fBE2AAAA8, 0fBEFFFFFF, %p7;
	fma.rn.f32 	%f22, %f20, %f14, %f21;
	fma.rn.f32 	%f23, %f22, %f16, %f15;
	and.b32  	%r41, %r39, 2;
	setp.eq.s32 	%p8, %r41, 0;
	mov.f32 	%f24, 0f00000000;
	sub.f32 	%f25, %f24, %f23;
	selp.f32 	%f26, %f23, %f25, %p8;
	cvt.f64.f32 	%fd12, %f26;
	mul.f64 	%fd13, %fd1, %fd12;
	mul.wide.u32 	%rd20, %r1, 8;
	add.s64 	%rd21, %rd19, %rd20;
	st.global.f64 	[%rd21], %fd13;
	ret;

}


// ===== COMPILED SASS (sm_100) =====

	.target	sm_100

	.elftype	@"ET_EXEC"


//--------------------- .note.nv.tkinfo           --------------------------
	.section	.note.nv.tkinfo,"",@"SHT_NOTE"
	.sectionflags	@"SHF_NOTE_NV_TKINFO"
	.tkinfo
        /*0018*/ 	.word	0x00000002
        /*0030*/ 	.string	""
        /*0030*/ 	.string	"ptxas"
        /*0030*/ 	.string	"Cuda compilation tools, release 13.0, V13.0.88"
        /*0030*/ 	.string	"Build cuda_13.0.r13.0/compiler.36424714_0"
        /*0030*/ 	.string	"-arch sm_100 -m 64 "



//--------------------- .note.nv.cuinfo           --------------------------
	.section	.note.nv.cuinfo,"",@"SHT_NOTE"
	.sectionflags	@"SHF_NOTE_NV_CUINFO"
        /*0018*/ 	.short	0x0002
        /*001a*/ 	.short	0x0064
        /*001c*/ 	.short	0x0082
	.zero		2


//--------------------- .nv.info                  --------------------------
	.section	.nv.info,"",@"SHT_CUDA_INFO"
	.align	4


	//----- nvinfo : EIATTR_REGCOUNT
	.align		4
        /*0000*/ 	.byte	0x04, 0x2f
        /*0002*/ 	.short	(.L_2 - .L_1)
	.align		4
.L_1:
        /*0004*/ 	.word	index@(_Z12createMatrixPdiddd)
        /*0008*/ 	.word	0x00000014


	//----- nvinfo : EIATTR_FRAME_SIZE
	.align		4
.L_2:
        /*000c*/ 	.byte	0x04, 0x11
        /*000e*/ 	.short	(.L_4 - .L_3)
	.align		4
.L_3:
        /*0010*/ 	.word	index@(_Z12createMatrixPdiddd)
        /*0014*/ 	.word	0x00000000


	//----- nvinfo : EIATTR_MIN_STACK_SIZE
	.align		4
.L_4:
        /*0018*/ 	.byte	0x04, 0x12
        /*001a*/ 	.short	(.L_6 - .L_5)
	.align		4
.L_5:
        /*001c*/ 	.word	index@(_Z12createMatrixPdiddd)
        /*0020*/ 	.word	0x00000000
.L_6:


//--------------------- .nv.compat                --------------------------
	.section	.nv.compat,"",@"SHT_CUDA_COMPAT_INFO"
	.align	4
        /*0000*/ 	.byte	0x02, 0x09, 0x00, 0x00, 0x02, 0x02, 0x01, 0x00, 0x02, 0x05, 0x05, 0x00, 0x03, 0x07, 0x01, 0x01
        /*0010*/ 	.byte	0x02, 0x03, 0x00, 0x00, 0x02, 0x06, 0x01, 0x00, 0x04, 0x0b, 0x08, 0x00, 0x01, 0x00, 0x00, 0x00
        /*0020*/ 	.byte	0x00, 0x00, 0x00, 0x00


//--------------------- .nv.info._Z12createMatrixPdiddd --------------------------
	.section	.nv.info._Z12createMatrixPdiddd,"",@"SHT_CUDA_INFO"
	.sectionflags	@""
	.align	4


	//----- nvinfo : EIATTR_CUDA_API_VERSION
	.align		4
        /*0000*/ 	.byte	0x04, 0x37
        /*0002*/ 	.short	(.L_8 - .L_7)
.L_7:
        /*0004*/ 	.word	0x00000082


	//----- nvinfo : EIATTR_KPARAM_INFO
	.align		4
.L_8:
        /*0008*/ 	.byte	0x04, 0x17
        /*000a*/ 	.short	(.L_10 - .L_9)
.L_9:
        /*000c*/ 	.word	0x00000000
        /*0010*/ 	.short	0x0004
        /*0012*/ 	.short	0x0020
        /*0014*/ 	.byte	0x00, 0xf0, 0x21, 0x00


	//----- nvinfo : EIATTR_KPARAM_INFO
	.align		4
.L_10:
        /*0018*/ 	.byte	0x04, 0x17
        /*001a*/ 	.short	(.L_12 - .L_11)
.L_11:
        /*001c*/ 	.word	0x00000000
        /*0020*/ 	.short	0x0003
        /*0022*/ 	.short	0x0018
        /*0024*/ 	.byte	0x00, 0xf0, 0x21, 0x00


	//----- nvinfo : EIATTR_KPARAM_INFO
	.align		4
.L_12:
        /*0028*/ 	.byte	0x04, 0x17
        /*002a*/ 	.short	(.L_14 - .L_13)
.L_13:
        /*002c*/ 	.word	0x00000000
        /*0030*/ 	.short	0x0002
        /*0032*/ 	.short	0x0010
        /*0034*/ 	.byte	0x00, 0xf0, 0x21, 0x00


	//----- nvinfo : EIATTR_KPARAM_INFO
	.align		4
.L_14:
        /*0038*/ 	.byte	0x04, 0x17
        /*003a*/ 	.short	(.L_16 - .L_15)
.L_15:
        /*003c*/ 	.word	0x00000000
        /*0040*/ 	.short	0x0001
        /*0042*/ 	.short	0x0008
        /*0044*/ 	.byte	0x00, 0xf0, 0x11, 0x00


	//----- nvinfo : EIATTR_KPARAM_INFO
	.align		4
.L_16:
        /*0048*/ 	.byte	0x04, 0x17
        /*004a*/ 	.short	(.L_18 - .L_17)
.L_17:
        /*004c*/ 	.word	0x00000000
        /*0050*/ 	.short	0x0000
        /*0052*/ 	.short	0x0000
        /*0054*/ 	.byte	0x00, 0xf5, 0x21, 0x00


	//----- nvinfo : EIATTR_SPARSE_MMA_MASK
	.align		4
.L_18:
        /*0058*/ 	.byte	0x03, 0x50
        /*005a*/ 	.short	0x0000


	//----- nvinfo : EIATTR_MAXREG_COUNT
	.align		4
        /*005c*/ 	.byte	0x03, 0x1b
        /*005e*/ 	.short	0x00ff


	//----- nvinfo : EIATTR_MERCURY_ISA_VERSION
	.align		4
        /*0060*/ 	.byte	0x03, 0x5f
        /*0062*/ 	.short	0x0101


	//----- nvinfo : EIATTR_VRC_CTA_INIT_COUNT
	.align		4
        /*0064*/ 	.byte	0x02, 0x4a
	.zero		1
	.zero		1


	//----- nvinfo : EIATTR_EXIT_INSTR_OFFSETS
	.align		4
        /*0068*/ 	.byte	0x04, 0x1c
        /*006a*/ 	.short	(.L_20 - .L_19)


	//   ....[0]....
.L_19:
        /*006c*/ 	.word	0x00000a90


	//----- nvinfo : EIATTR_CRS_STACK_SIZE
	.align		4
.L_20:
        /*0070*/ 	.byte	0x04, 0x1e
        /*0072*/ 	.short	(.L_22 - .L_21)
.L_21:
        /*0074*/ 	.word	0x00000000


	//----- nvinfo : EIATTR_CBANK_PARAM_SIZE
	.align		4
.L_22:
        /*0078*/ 	.byte	0x03, 0x19
        /*007a*/ 	.short	0x0028


	//----- nvinfo : EIATTR_PARAM_CBANK
	.align		4
        /*007c*/ 	.byte	0x04, 0x0a
        /*007e*/ 	.short	(.L_24 - .L_23)
	.align		4
.L_23:
        /*0080*/ 	.word	index@(.nv.constant0._Z12createMatrixPdiddd)
        /*0084*/ 	.short	0x0380
        /*0086*/ 	.short	0x0028


	//----- nvinfo : EIATTR_SW_WAR
	.align		4
.L_24:
        /*0088*/ 	.byte	0x04, 0x36
        /*008a*/ 	.short	(.L_26 - .L_25)
.L_25:
        /*008c*/ 	.word	0x00000008
.L_26:


//--------------------- .nv.callgraph             --------------------------
	.section	.nv.callgraph,"",@"SHT_CUDA_CALLGRAPH"
	.align	4
	.sectionentsize	8
	.align		4
        /*0000*/ 	.word	0x00000000
	.align		4
        /*0004*/ 	.word	0xffffffff
	.align		4
        /*0008*/ 	.word	0x00000000
	.align		4
        /*000c*/ 	.word	0xfffffffe
	.align		4
        /*0010*/ 	.word	0x00000000
	.align		4
        /*0014*/ 	.word	0xfffffffd
	.align		4
        /*0018*/ 	.word	0x00000000
	.align		4
        /*001c*/ 	.word	0xfffffffc


//--------------------- .nv.constant4             --------------------------
	.section	.nv.constant4,"a",@progbits
	.align	8
	.align		8
.nv.constant4:
        /*0000*/ 	.dword	__cudart_i2opi_f


//--------------------- .text._Z12createMatrixPdiddd --------------------------
	.section	.text._Z12createMatrixPdiddd,"ax",@progbits
	.align	128
        .global         _Z12createMatrixPdiddd
        .type           _Z12createMatrixPdiddd,@function
        .size           _Z12createMatrixPdiddd,(.L_x_6 - _Z12createMatrixPdiddd)
        .other          _Z12createMatrixPdiddd,@"STO_CUDA_ENTRY STV_DEFAULT"
_Z12createMatrixPdiddd:
.text._Z12createMatrixPdiddd:
[----:B------:R-:W-:Y:S08]  /*0000*/  LDC R1, c[0x0][0x37c] ;  /* 0x0000df00ff017b82 */ /* 0x000ff00000000800 */
[----:B------:R-:W0:Y:S01]  /*0010*/  LDC R3, c[0x0][0x388] ;  /* 0x0000e200ff037b82 */ /* 0x000e220000000800 */
[----:B------:R-:W1:Y:S01]  /*0020*/  S2R R2, SR_TID.X ;  /* 0x0000000000027919 */ /* 0x000e620000002100 */
[----:B------:R-:W2:Y:S01]  /*0030*/  LDCU.64 UR4, c[0x0][0x3a0] ;  /* 0x00007400ff0477ac */ /* 0x000ea20008000a00 */
[----:B------:R-:W-:Y:S01]  /*0040*/  BSSY.RECONVERGENT B0, `(.L_x_0) ;  /* 0x000008d000007945 */ /* 0x000fe20003800200 */
[----:B------:R-:W3:Y:S01]  /*0050*/  LDCU.64 UR6, c[0x0][0x358] ;  /* 0x00006b00ff0677ac */ /* 0x000ee20008000a00 */
[----:B0-----:R-:W-:-:S04]  /*0060*/  IABS R7, R3 ;  /* 0x0000000300077213 */ /* 0x001fc80000000000 */
[----:B------:R-:W0:Y:S08]  /*0070*/  I2F.RP R0, R7 ;  /* 0x0000000700007306 */ /* 0x000e300000209400 */
[----:B0-----:R-:W0:Y:S02]  /*0080*/  MUFU.RCP R0, R0 ;  /* 0x0000000000007308 */ /* 0x001e240000001000 */
[----:B0-----:R-:W-:-:S06]  /*0090*/  VIADD R4, R0, 0xffffffe ;  /* 0x0ffffffe00047836 */ /* 0x001fcc0000000000 */
[----:B------:R0:W4:Y:S02]  /*00a0*/  F2I.FTZ.U32.TRUNC.NTZ R5, R4 ;  /* 0x0000000400057305 */ /* 0x000124000021f000 */
[----:B0-----:R-:W-:Y:S02]  /*00b0*/  IMAD.MOV.U32 R4, RZ, RZ, RZ ;  /* 0x000000ffff047224 */ /* 0x001fe400078e00ff */
[----:B----4-:R-:W-:-:S04]  /*00c0*/  IMAD.MOV R6, RZ, RZ, -R5 ;  /* 0x000000ffff067224 */ /* 0x010fc800078e0a05 */
[----:B------:R-:W-:Y:S01]  /*00d0*/  IMAD R9, R6, R7, RZ ;  /* 0x0000000706097224 */ /* 0x000fe200078e02ff */
[----:B-1----:R-:W-:-:S03]  /*00e0*/  IABS R6, R2 ;  /* 0x0000000200067213 */ /* 0x002fc60000000000 */
[----:B------:R-:W-:Y:S02]  /*00f0*/  IMAD.HI.U32 R5, R5, R9, R4 ;  /* 0x0000000905057227 */ /* 0x000fe400078e0004 */
[----:B------:R-:W0:Y:S04]  /*0100*/  LDC.64 R8, c[0x0][0x398] ;  /* 0x0000e600ff087b82 */ /* 0x000e280000000a00 */
[----:B------:R-:W-:-:S04]  /*0110*/  IMAD.HI.U32 R5, R5, R6, RZ ;  /* 0x0000000605057227 */ /* 0x000fc800078e00ff */
[----:B------:R-:W-:-:S04]  /*0120*/  IMAD.MOV R0, RZ, RZ, -R5 ;  /* 0x000000ffff007224 */ /* 0x000fc800078e0a05 */
[----:B------:R-:W-:-:S05]  /*0130*/  IMAD R0, R7, R0, R6 ;  /* 0x0000000007007224 */ /* 0x000fca00078e0206 */
[----:B------:R-:W-:-:S13]  /*0140*/  ISETP.GT.U32.AND P1, PT, R7, R0, PT ;  /* 0x000000000700720c */ /* 0x000fda0003f24070 */
[-C--:B------:R-:W-:Y:S01]  /*0150*/  @!P1 IADD3 R0, PT, PT, R0, -R7.reuse, RZ ;  /* 0x8000000700009210 */ /* 0x080fe20007ffe0ff */
[----:B------:R-:W-:Y:S01]  /*0160*/  @!P1 VIADD R5, R5, 0x1 ;  /* 0x0000000105059836 */ /* 0x000fe20000000000 */
[----:B------:R-:W-:Y:S02]  /*0170*/  ISETP.NE.AND P1, PT, R3, RZ, PT ;  /* 0x000000ff0300720c */ /* 0x000fe40003f25270 */
[----:B------:R-:W-:Y:S02]  /*0180*/  ISETP.GE.U32.AND P0, PT, R0, R7, PT ;  /* 0x000000070000720c */ /* 0x000fe40003f06070 */
[----:B------:R-:W-:Y:S01]  /*0190*/  LOP3.LUT R0, R2, R3, RZ, 0x3c, !PT ;  /* 0x0000000302007212 */ /* 0x000fe200078e3cff */
[----:B------:R-:W2:Y:S03]  /*01a0*/  LDC.64 R6, c[0x0][0x390] ;  /* 0x0000e400ff067b82 */ /* 0x000ea60000000a00 */
[----:B------:R-:W-:-:S07]  /*01b0*/  ISETP.GE.AND P2, PT, R0, RZ, PT ;  /* 0x000000ff0000720c */ /* 0x000fce0003f46270 */
[----:B------:R-:W-:-:S04]  /*01c0*/  @P0 VIADD R5, R5, 0x1 ;  /* 0x0000000105050836 */ /* 0x000fc80000000000 */
[----:B------:R-:W-:-:S04]  /*01d0*/  IMAD.MOV.U32 R10, RZ, RZ, R5 ;  /* 0x000000ffff0a7224 */ /* 0x000fc800078e0005 */
[----:B------:R-:W-:Y:S01]  /*01e0*/  @!P2 IMAD.MOV R10, RZ, RZ, -R10 ;  /* 0x000000ffff0aa224 */ /* 0x000fe200078e0a0a */
[----:B------:R-:W-:-:S04]  /*01f0*/  @!P1 LOP3.LUT R10, RZ, R3, RZ, 0x33, !PT ;  /* 0x00000003ff0a9212 */ /* 0x000fc800078e33ff */
[----:B------:R-:W2:Y:S02]  /*0200*/  I2F.F64 R4, R10 ;  /* 0x0000000a00047312 */ /* 0x000ea40000201c00 */
[----:B--2---:R-:W-:Y:S01]  /*0210*/  DFMA R4, R4, UR4, R6 ;  /* 0x0000000404047c2b */ /* 0x004fe20008000006 */
[----:B------:R-:W-:-:S05]  /*0220*/  IADD3 R6, PT, PT, -R10, RZ, RZ ;  /* 0x000000ff0a067210 */ /* 0x000fca0007ffe1ff */
[----:B------:R-:W1:Y:S01]  /*0230*/  F2F.F32.F64 R0, R4 ;  /* 0x0000000400007310 */ /* 0x000e620000301000 */
[----:B------:R-:W-:-:S07]  /*0240*/  IMAD R3, R3, R6, R2 ;  /* 0x0000000603037224 */ /* 0x000fce00078e0202 */
[----:B------:R-:W0:Y:S01]  /*0250*/  I2F.F64.U32 R6, R3 ;  /* 0x0000000300067312 */ /* 0x000e220000201800 */
[C---:B-1----:R-:W-:Y:S01]  /*0260*/  FMUL R11, R0.reuse, 0.63661974668502807617 ;  /* 0x3f22f983000b7820 */ /* 0x042fe20000400000 */
[----:B------:R-:W-:-:S06]  /*0270*/  FSETP.GE.AND P0, PT, |R0|, 105615, PT ;  /* 0x47ce47800000780b */ /* 0x000fcc0003f06200 */
[----:B------:R-:W1:Y:S01]  /*0280*/  F2I.NTZ R11, R11 ;  /* 0x0000000b000b7305 */ /* 0x000e620000203100 */
[----:B0-----:R-:W-:-:S08]  /*0290*/  DFMA R6, R6, UR4, R8 ;  /* 0x0000000406067c2b */ /* 0x001fd00008000008 */
[----:B------:R-:W-:Y:S01]  /*02a0*/  DADD R8, -R4, R6 ;  /* 0x0000000004087229 */ /* 0x000fe20000000106 */
[----:B-1----:R-:W-:-:S07]  /*02b0*/  I2FP.F32.S32 R13, R11 ;  /* 0x0000000b000d7245 */ /* 0x002fce0000201400 */
[----:B------:R-:W-:Y:S01]  /*02c0*/  DMUL R4, R6, R8 ;  /* 0x0000000806047228 */ /* 0x000fe20000000000 */
[----:B------:R-:W-:-:S04]  /*02d0*/  FFMA R10, R13, -1.5707962512969970703, R0 ;  /* 0xbfc90fda0d0a7823 */ /* 0x000fc80000000000 */
[----:B------:R-:W-:-:S04]  /*02e0*/  FFMA R10, R13, -7.5497894158615963534e-08, R10 ;  /* 0xb3a221680d0a7823 */ /* 0x000fc8000000000a */
[----:B------:R-:W-:Y:S01]  /*02f0*/  FFMA R10, R13, -5.3903029534742383927e-15, R10 ;  /* 0xa7c234c50d0a7823 */ /* 0x000fe2000000000a */
[----:B---3--:R-:W-:Y:S06]  /*0300*/  @!P0 BRA `(.L_x_1) ;  /* 0x0000000400808947 */ /* 0x008fec0003800000 */
[----:B------:R-:W-:-:S13]  /*0310*/  FSETP.NEU.AND P0, PT, |R0|, +INF , PT ;  /* 0x7f8000000000780b */ /* 0x000fda0003f0d200 */
[----:B------:R-:W-:Y:S01]  /*0320*/  @!P0 FMUL R10, RZ, R0 ;  /* 0x00000000ff0a8220 */ /* 0x000fe20000400000 */
[----:B------:R-:W-:Y:S01]  /*0330*/  @!P0 IMAD.MOV.U32 R11, RZ, RZ, RZ ;  /* 0x000000ffff0b8224 */ /* 0x000fe200078e00ff */
[----:B------:R-:W-:Y:S06]  /*0340*/  @!P0 BRA `(.L_x_1) ;  /* 0x0000000400708947 */ /* 0x000fec0003800000 */
[----:B------:R-:W-:Y:S01]  /*0350*/  IMAD.SHL.U32 R6, R0, 0x100, RZ ;  /* 0x0000010000067824 */ /* 0x000fe200078e00ff */
[----:B------:R-:W0:Y:S01]  /*0360*/  LDCU.64 UR8, c[0x4][URZ] ;  /* 0x01000000ff0877ac */ /* 0x000e220008000a00 */
[----:B------:R-:W-:Y:S02]  /*0370*/  IMAD.MOV.U32 R3, RZ, RZ, RZ ;  /* 0x000000ffff037224 */ /* 0x000fe400078e00ff */
[----:B------:R-:W-:Y:S01]  /*0380*/  IMAD.MOV.U32 R10, RZ, RZ, RZ ;  /* 0x000000ffff0a7224 */ /* 0x000fe200078e00ff */
[----:B------:R-:W-:Y:S01]  /*0390*/  LOP3.LUT R13, R6, 0x80000000, RZ, 0xfc, !PT ;  /* 0x80000000060d7812 */ /* 0x000fe200078efcff */
[----:B------:R-:W-:Y:S01]  /*03a0*/  UMOV UR5, URZ ;  /* 0x000000ff00057c82 */ /* 0x000fe20008000000 */
[----:B------:R-:W-:-:S05]  /*03b0*/  UMOV UR4, URZ ;  /* 0x000000ff00047c82 */ /* 0x000fca0008000000 */
.L_x_2:
[----:B0-----:R-:W-:Y:S01]  /*03c0*/  MOV R8, UR8 ;  /* 0x0000000800087c02 */ /* 0x001fe20008000f00 */
[----:B------:R-:W-:-:S05]  /*03d0*/  IMAD.U32 R9, RZ, RZ, UR9 ;  /* 0x00000009ff097e24 */ /* 0x000fca000f8e00ff */
[----:B------:R-:W2:Y:S01]  /*03e0*/  LDG.E.CONSTANT R6, desc[UR6][R8.64] ;  /* 0x0000000608067981 */ /* 0x000ea2000c1e9900 */
[----:B------:R-:W-:Y:S01]  /*03f0*/  UIADD3 UR4, UPT, UPT, UR4, 0x1, URZ ;  /* 0x0000000104047890 */ /* 0x000fe2000fffe0ff */
[C---:B------:R-:W-:Y:S01]  /*0400*/  ISETP.EQ.AND P0, PT, R10.reuse, RZ, PT ;  /* 0x000000ff0a00720c */ /* 0x040fe20003f02270 */
[----:B------:R-:W-:Y:S01]  /*0410*/  UIADD3 UR8, UP1, UPT, UR8, 0x4, URZ ;  /* 0x0000000408087890 */ /* 0x000fe2000ff3e0ff */
[C---:B------:R-:W-:Y:S01]  /*0420*/  ISETP.EQ.AND P1, PT, R10.reuse, 0x4, PT ;  /* 0x000000040a00780c */ /* 0x040fe20003f22270 */
[----:B------:R-:W-:Y:S01]  /*0430*/  UISETP.NE.AND UP0, UPT, UR4, 0x6, UPT ;  /* 0x000000060400788c */ /* 0x000fe2000bf05270 */
[C---:B------:R-:W-:Y:S01]  /*0440*/  ISETP.EQ.AND P2, PT, R10.reuse, 0x8, PT ;  /* 0x000000080a00780c */ /* 0x040fe20003f42270 */
[----:B------:R-:W-:Y:S01]  /*0450*/  UIADD3.X UR9, UPT, UPT, URZ, UR9, URZ, UP1, !UPT ;  /* 0x00000009ff097290 */ /* 0x000fe20008ffe4ff */
[C---:B------:R-:W-:Y:S02]  /*0460*/  ISETP.EQ.AND P3, PT, R10.reuse, 0xc, PT ;  /* 0x0000000c0a00780c */ /* 0x040fe40003f62270 */
[----:B------:R-:W-:-:S02]  /*0470*/  ISETP.EQ.AND P4, PT, R10, 0x10, PT ;  /* 0x000000100a00780c */ /* 0x000fc40003f82270 */
[C---:B------:R-:W-:Y:S01]  /*0480*/  ISETP.EQ.AND P5, PT, R10.reuse, 0x14, PT ;  /* 0x000000140a00780c */ /* 0x040fe20003fa2270 */
[----:B------:R-:W-:Y:S02]  /*0490*/  VIADD R10, R10, 0x4 ;  /* 0x000000040a0a7836 */ /* 0x000fe40000000000 */
[----:B--2---:R-:W-:-:S03]  /*04a0*/  IMAD.WIDE.U32 R6, R6, R13, RZ ;  /* 0x0000000d06067225 */ /* 0x004fc600078e00ff */
[----:B------:R-:W-:-:S04]  /*04b0*/  IADD3 R6, P6, PT, R6, R3, RZ ;  /* 0x0000000306067210 */ /* 0x000fc80007fde0ff */
[----:B------:R-:W-:Y:S01]  /*04c0*/  IADD3.X R3, PT, PT, R7, UR5, RZ, P6, !PT ;  /* 0x0000000507037c10 */ /* 0x000fe2000b7fe4ff */
[--C-:B------:R-:W-:Y:S01]  /*04d0*/  @P0 IMAD.MOV.U32 R11, RZ, RZ, R6.reuse ;  /* 0x000000ffff0b0224 */ /* 0x100fe200078e0006 */
[----:B------:R-:W-:Y:S01]  /*04e0*/  @P3 MOV R15, R6 ;  /* 0x00000006000f3202 */ /* 0x000fe20000000f00 */
[--C-:B------:R-:W-:Y:S02]  /*04f0*/  @P1 IMAD.MOV.U32 R12, RZ, RZ, R6.reuse ;  /* 0x000000ffff0c1224 */ /* 0x100fe400078e0006 */
[--C-:B------:R-:W-:Y:S02]  /*0500*/  @P2 IMAD.MOV.U32 R14, RZ, RZ, R6.reuse ;  /* 0x000000ffff0e2224 */ /* 0x100fe400078e0006 */
[--C-:B------:R-:W-:Y:S02]  /*0510*/  @P4 IMAD.MOV.U32 R16, RZ, RZ, R6.reuse ;  /* 0x000000ffff104224 */ /* 0x100fe400078e0006 */
[----:B------:R-:W-:Y:S01]  /*0520*/  @P5 IMAD.MOV.U32 R17, RZ, RZ, R6 ;  /* 0x000000ffff115224 */ /* 0x000fe200078e0006 */
[----:B------:R-:W-:Y:S06]  /*0530*/  BRA.U UP0, `(.L_x_2) ;  /* 0xfffffffd00a07547 */ /* 0x000fec000b83ffff */
[----:B------:R-:W-:Y:S01]  /*0540*/  SHF.R.U32.HI R6, RZ, 0x17, R0 ;  /* 0x00000017ff067819 */ /* 0x000fe20000011600 */
[----:B------:R-:W-:Y:S03]  /*0550*/  BSSY.RECONVERGENT B1, `(.L_x_3) ;  /* 0x0000029000017945 */ /* 0x000fe60003800200 */
[C---:B------:R-:W-:Y:S02]  /*0560*/  LOP3.LUT R7, R6.reuse, 0xe0, RZ, 0xc0, !PT ;  /* 0x000000e006077812 */ /* 0x040fe400078ec0ff */
[----:B------:R-:W-:-:S03]  /*0570*/  LOP3.LUT P6, RZ, R6, 0x1f, RZ, 0xc0, !PT ;  /* 0x0000001f06ff7812 */ /* 0x000fc600078cc0ff */
[----:B------:R-:W-:-:S05]  /*0580*/  VIADD R7, R7, 0xffffff80 ;  /* 0xffffff8007077836 */ /* 0x000fca0000000000 */
[----:B------:R-:W-:-:S04]  /*0590*/  SHF.R.U32.HI R7, RZ, 0x5, R7 ;  /* 0x00000005ff077819 */ /* 0x000fc80000011607 */
[----:B------:R-:W-:-:S04]  /*05a0*/  LEA R9, -R7, RZ, 0x2 ;  /* 0x000000ff07097211 */ /* 0x000fc800078e11ff */
[C---:B------:R-:W-:Y:S02]  /*05b0*/  ISETP.EQ.AND P3, PT, R9.reuse, -0x18, PT ;  /* 0xffffffe80900780c */ /* 0x040fe40003f62270 */
[C---:B------:R-:W-:Y:S02]  /*05c0*/  ISETP.EQ.AND P4, PT, R9.reuse, -0x14, PT ;  /* 0xffffffec0900780c */ /* 0x040fe40003f82270 */
[C---:B------:R-:W-:Y:S02]  /*05d0*/  ISETP.EQ.AND P2, PT, R9.reuse, -0x10, PT ;  /* 0xfffffff00900780c */ /* 0x040fe40003f42270 */
[C---:B------:R-:W-:Y:S02]  /*05e0*/  ISETP.EQ.AND P1, PT, R9.reuse, -0xc, PT ;  /* 0xfffffff40900780c */ /* 0x040fe40003f22270 */
[C---:B------:R-:W-:Y:S02]  /*05f0*/  ISETP.EQ.AND P0, PT, R9.reuse, -0x8, PT ;  /* 0xfffffff80900780c */ /* 0x040fe40003f02270 */
[----:B------:R-:W-:-:S03]  /*0600*/  ISETP.EQ.AND P5, PT, R9, RZ, PT ;  /* 0x000000ff0900720c */ /* 0x000fc60003fa2270 */
[--C-:B------:R-:W-:Y:S01]  /*0610*/  @P3 IMAD.MOV.U32 R7, RZ, RZ, R11.reuse ;  /* 0x000000ffff073224 */ /* 0x100fe200078e000b */
[C---:B------:R-:W-:Y:S01]  /*0620*/  ISETP.EQ.AND P3, PT, R9.reuse, -0x4, PT ;  /* 0xfffffffc0900780c */ /* 0x040fe20003f62270 */
[----:B------:R-:W-:Y:S02]  /*0630*/  @P4 IMAD.MOV.U32 R8, RZ, RZ, R11 ;  /* 0x000000ffff084224 */ /* 0x000fe400078e000b */
[--C-:B------:R-:W-:Y:S01]  /*0640*/  @P4 IMAD.MOV.U32 R7, RZ, RZ, R12.reuse ;  /* 0x000000ffff074224 */ /* 0x100fe200078e000c */
[----:B------:R-:W-:Y:S01]  /*0650*/  ISETP.EQ.AND P4, PT, R9, 0x4, PT ;  /* 0x000000040900780c */ /* 0x000fe20003f82270 */
[----:B------:R-:W-:Y:S01]  /*0660*/  @P2 IMAD.MOV.U32 R8, RZ, RZ, R12 ;  /* 0x000000ffff082224 */ /* 0x000fe200078e000c */
[----:B------:R-:W-:Y:S01]  /*0670*/  @P2 MOV R7, R14 ;  /* 0x0000000e00072202 */ /* 0x000fe20000000f00 */
[----:B------:R-:W-:Y:S02]  /*0680*/  @P1 IMAD.MOV.U32 R7, RZ, RZ, R15 ;  /* 0x000000ffff071224 */ /* 0x000fe400078e000f */
[----:B------:R-:W-:-:S02]  /*0690*/  @P0 IMAD.MOV.U32 R7, RZ, RZ, R16 ;  /* 0x000000ffff070224 */ /* 0x000fc400078e0010 */
[----:B------:R-:W-:Y:S02]  /*06a0*/  @P1 IMAD.MOV.U32 R8, RZ, RZ, R14 ;  /* 0x000000ffff081224 */ /* 0x000fe400078e000e */
[----:B------:R-:W-:Y:S02]  /*06b0*/  @P3 IMAD.MOV.U32 R7, RZ, RZ, R17 ;  /* 0x000000ffff073224 */ /* 0x000fe400078e0011 */
[----:B------:R-:W-:Y:S02]  /*06c0*/  @P5 IMAD.MOV.U32 R7, RZ, RZ, R3 ;  /* 0x000000ffff075224 */ /* 0x000fe400078e0003 */
[----:B------:R-:W-:Y:S01]  /*06d0*/  @P0 IMAD.MOV.U32 R8, RZ, RZ, R15 ;  /* 0x000000ffff080224 */ /* 0x000fe200078e000f */
[----:B------:R-:W-:Y:S01]  /*06e0*/  @P3 MOV R8, R16 ;  /* 0x0000001000083202 */ /* 0x000fe20000000f00 */
[----:B------:R-:W-:Y:S01]  /*06f0*/  @P5 IMAD.MOV.U32 R8, RZ, RZ, R17 ;  /* 0x000000ffff085224 */ /* 0x000fe200078e0011 */
[----:B------:R-:W-:Y:S01]  /*0700*/  MOV R10, R7 ;  /* 0x00000007000a7202 */ /* 0x000fe20000000f00 */
[----:B------:R-:W-:Y:S01]  /*0710*/  @P4 IMAD.MOV.U32 R8, RZ, RZ, R3 ;  /* 0x000000ffff084224 */ /* 0x000fe200078e0003 */
[----:B------:R-:W-:Y:S06]  /*0720*/  @!P6 BRA `(.L_x_4) ;  /* 0x00000000002ce947 */ /* 0x000fec0003800000 */
[----:B------:R-:W-:Y:S02]  /*0730*/  @P2 IMAD.MOV.U32 R7, RZ, RZ, R11 ;  /* 0x000000ffff072224 */ /* 0x000fe400078e000b */
[----:B------:R-:W-:Y:S02]  /*0740*/  @P1 IMAD.MOV.U32 R7, RZ, RZ, R12 ;  /* 0x000000ffff071224 */ /* 0x000fe400078e000c */
[----:B------:R-:W-:Y:S01]  /*0750*/  @P0 IMAD.MOV.U32 R7, RZ, RZ, R14 ;  /* 0x000000ffff070224 */ /* 0x000fe200078e000e */
[----:B------:R-:W-:Y:S02]  /*0760*/  ISETP.EQ.AND P0, PT, R9, 0x8, PT ;  /* 0x000000080900780c */ /* 0x000fe40003f02270 */
[----:B------:R-:W-:Y:S01]  /*0770*/  @P3 MOV R7, R15 ;  /* 0x0000000f00073202 */ /* 0x000fe20000000f00 */
[----:B------:R-:W-:Y:S01]  /*0780*/  @P5 IMAD.MOV.U32 R7, RZ, RZ, R16 ;  /* 0x000000ffff075224 */ /* 0x000fe200078e0010 */
[----:B------:R-:W-:Y:S01]  /*0790*/  LOP3.LUT R9, R6, 0x1f, RZ, 0xc0, !PT ;  /* 0x0000001f06097812 */ /* 0x000fe200078ec0ff */
[----:B------:R-:W-:-:S03]  /*07a0*/  @P4 IMAD.MOV.U32 R7, RZ, RZ, R17 ;  /* 0x000000ffff074224 */ /* 0x000fc600078e0011 */
[----:B------:R-:W-:-:S05]  /*07b0*/  SHF.L.W.U32.HI R10, R8, R9, R10 ;  /* 0x00000009080a7219 */ /* 0x000fca0000010e0a */
[----:B------:R-:W-:-:S05]  /*07c0*/  @P0 IMAD.MOV.U32 R7, RZ, RZ, R3 ;  /* 0x000000ffff070224 */ /* 0x000fca00078e0003 */
[----:B------:R-:W-:-:S07]  /*07d0*/  SHF.L.W.U32.HI R8, R7, R9, R8 ;  /* 0x0000000907087219 */ /* 0x000fce0000010e08 */
.L_x_4:
[----:B------:R-:W-:Y:S05]  /*07e0*/  BSYNC.RECONVERGENT B1 ;  /* 0x0000000000017941 */ /* 0x000fea0003800200 */
.L_x_3:
[C---:B------:R-:W-:Y:S01]  /*07f0*/  SHF.L.W.U32.HI R11, R8.reuse, 0x2, R10 ;  /* 0x00000002080b7819 */ /* 0x040fe20000010e0a */
[----:B------:R-:W-:Y:S01]  /*0800*/  UMOV UR4, 0x54442d19 ;  /* 0x54442d1900047882 */ /* 0x000fe20000000000 */
[----:B------:R-:W-:Y:S01]  /*0810*/  SHF.L.U32 R8, R8, 0x2, RZ ;  /* 0x0000000208087819 */ /* 0x000fe200000006ff */
[----:B------:R-:W-:Y:S01]  /*0820*/  UMOV UR5, 0x3bf921fb ;  /* 0x3bf921fb00057882 */ /* 0x000fe20000000000 */
[----:B------:R-:W-:Y:S02]  /*0830*/  SHF.R.S32.HI R3, RZ, 0x1f, R11 ;  /* 0x0000001fff037819 */ /* 0x000fe4000001140b */
[----:B------:R-:W-:Y:S02]  /*0840*/  ISETP.GE.AND P0, PT, R0, RZ, PT ;  /* 0x000000ff0000720c */ /* 0x000fe40003f06270 */
[C---:B------:R-:W-:Y:S02]  /*0850*/  LOP3.LUT R8, R3.reuse, R8, RZ, 0x3c, !PT ;  /* 0x0000000803087212 */ /* 0x040fe400078e3cff */
[----:B------:R-:W-:-:S02]  /*0860*/  LOP3.LUT R9, R3, R11, RZ, 0x3c, !PT ;  /* 0x0000000b03097212 */ /* 0x000fc400078e3cff */
[----:B------:R-:W-:Y:S02]  /*0870*/  SHF.R.U32.HI R10, RZ, 0x1e, R10 ;  /* 0x0000001eff0a7819 */ /* 0x000fe4000001160a */
[----:B------:R-:W0:Y:S01]  /*0880*/  I2F.F64.S64 R6, R8 ;  /* 0x0000000800067312 */ /* 0x000e220000301c00 */
[C---:B------:R-:W-:Y:S02]  /*0890*/  LOP3.LUT R0, R11.reuse, R0, RZ, 0x3c, !PT ;  /* 0x000000000b007212 */ /* 0x040fe400078e3cff */
[----:B------:R-:W-:Y:S02]  /*08a0*/  LEA.HI R11, R11, R10, RZ, 0x1 ;  /* 0x0000000a0b0b7211 */ /* 0x000fe400078f08ff */
[----:B------:R-:W-:-:S03]  /*08b0*/  ISETP.GE.AND P1, PT, R0, RZ, PT ;  /* 0x000000ff0000720c */ /* 0x000fc60003f26270 */
[----:B------:R-:W-:-:S04]  /*08c0*/  IMAD.MOV R0, RZ, RZ, -R11 ;  /* 0x000000ffff007224 */ /* 0x000fc800078e0a0b */
[----:B------:R-:W-:Y:S01]  /*08d0*/  @!P0 IMAD.MOV.U32 R11, RZ, RZ, R0 ;  /* 0x000000ffff0b8224 */ /* 0x000fe200078e0000 */
[----:B0-----:R-:W-:-:S10]  /*08e0*/  DMUL R6, R6, UR4 ;  /* 0x0000000406067c28 */ /* 0x001fd40008000000 */
[----:B------:R-:W0:Y:S02]  /*08f0*/  F2F.F32.F64 R6, R6 ;  /* 0x0000000600067310 */ /* 0x000e240000301000 */
[----:B0-----:R-:W-:-:S07]  /*0900*/  FSEL R10, -R6, R6, !P1 ;  /* 0x00000006060a7208 */ /* 0x001fce0004800100 */
.L_x_1:
[----:B------:R-:W-:Y:S05]  /*0910*/  BSYNC.RECONVERGENT B0 ;  /* 0x0000000000007941 */ /* 0x000fea0003800200 */
.L_x_0:
[----:B------:R-:W-:Y:S02]  /*0920*/  IMAD.MOV.U32 R0, RZ, RZ, 0x37cbac00 ;  /* 0x37cbac00ff007424 */ /* 0x000fe400078e00ff */
[----:B------:R-:W-:Y:S01]  /*0930*/  FMUL R3, R10, R10 ;  /* 0x0000000a0a037220 */ /* 0x000fe20000400000 */
[C---:B------:R-:W-:Y:S01]  /*0940*/  LOP3.LUT R6, R11.reuse, 0x1, RZ, 0xc0, !PT ;  /* 0x000000010b067812 */ /* 0x040fe200078ec0ff */
[----:B------:R-:W-:Y:S01]  /*0950*/  VIADD R11, R11, 0x1 ;  /* 0x000000010b0b7836 */ /* 0x000fe20000000000 */
[----:B------:R-:W-:Y:S01]  /*0960*/  MOV R8, 0x3c0885e4 ;  /* 0x3c0885e400087802 */ /* 0x000fe20000000f00 */
[----:B------:R-:W-:Y:S01]  /*0970*/  FFMA R0, R3, R0, -0.0013887860113754868507 ;  /* 0xbab607ed03007423 */ /* 0x000fe20000000000 */
[----:B------:R-:W-:Y:S01]  /*0980*/  ISETP.NE.U32.AND P0, PT, R6, 0x1, PT ;  /* 0x000000010600780c */ /* 0x000fe20003f05070 */
[----:B------:R-:W-:Y:S01]  /*0990*/  IMAD.MOV.U32 R9, RZ, RZ, 0x3e2aaaa8 ;  /* 0x3e2aaaa8ff097424 */ /* 0x000fe200078e00ff */
[----:B------:R-:W-:Y:S02]  /*09a0*/  LOP3.LUT P1, RZ, R11, 0x2, RZ, 0xc0, !PT ;  /* 0x000000020bff7812 */ /* 0x000fe4000782c0ff */
[----:B------:R-:W-:-:S02]  /*09b0*/  FSEL R6, R0, -0.00019574658654164522886, P0 ;  /* 0xb94d415300067808 */ /* 0x000fc40000000000 */
[----:B------:R-:W-:Y:S02]  /*09c0*/  FSEL R8, R8, 0.041666727513074874878, !P0 ;  /* 0x3d2aaabb08087808 */ /* 0x000fe40004000000 */
[----:B------:R-:W-:Y:S02]  /*09d0*/  FSEL R0, R10, 1, !P0 ;  /* 0x3f8000000a007808 */ /* 0x000fe40004000000 */
[----:B------:R-:W-:Y:S01]  /*09e0*/  FSEL R9, -R9, -0.4999999701976776123, !P0 ;  /* 0xbeffffff09097808 */ /* 0x000fe20004000100 */
[C---:B------:R-:W-:Y:S02]  /*09f0*/  FFMA R6, R3.reuse, R6, R8 ;  /* 0x0000000603067223 */ /* 0x040fe40000000008 */
[C---:B------:R-:W-:Y:S02]  /*0a00*/  FFMA R7, R3.reuse, R0, RZ ;  /* 0x0000000003077223 */ /* 0x040fe400000000ff */
[----:B------:R-:W-:Y:S02]  /*0a10*/  FFMA R6, R3, R6, R9 ;  /* 0x0000000603067223 */ /* 0x000fe40000000009 */
[----:B------:R-:W0:Y:S02]  /*0a20*/  LDC.64 R8, c[0x0][0x380] ;  /* 0x0000e000ff087b82 */ /* 0x000e240000000a00 */
[----:B------:R-:W-:-:S04]  /*0a30*/  FFMA R6, R7, R6, R0 ;  /* 0x0000000607067223 */ /* 0x000fc80000000000 */
[----:B------:R-:W-:-:S06]  /*0a40*/  @P1 FADD R6, RZ, -R6 ;  /* 0x80000006ff061221 */ /* 0x000fcc0000000000 */
[----:B------:R-:W1:Y:S01]  /*0a50*/  F2F.F64.F32 R6, R6 ;  /* 0x0000000600067310 */ /* 0x000e620000201800 */
[----:B0-----:R-:W-:Y:S01]  /*0a60*/  IMAD.WIDE.U32 R2, R2, 0x8, R8 ;  /* 0x0000000802027825 */ /* 0x001fe200078e0008 */
[----:B-1----:R-:W-:-:S07]  /*0a70*/  DMUL R4, R4, R6 ;  /* 0x0000000604047228 */ /* 0x002fce0000000000 */
[----:B------:R-:W-:Y:S01]  /*0a80*/  STG.E.64 desc[UR6][R2.64], R4 ;  /* 0x0000000402007986 */ /* 0x000fe2000c101b06 */
[----:B------:R-:W-:Y:S05]  /*0a90*/  EXIT ;  /* 0x000000000000794d */ /* 0x000fea0003800000 */
.L_x_5:
[----:B------:R-:W-:-:S00]  /*0aa0*/  BRA `(.L_x_5) ;  /* 0xfffffffc00fc7947 */ /* 0x000fc0000383ffff */
[----:B------:R-:W-:-:S00]  /*0ab0*/  NOP ;  /* 0x0000000000007918 */ /* 0x000fc00000000000 */
        /* <DEDUP_REMOVED lines=12> */
.L_x_6:


//--------------------- .nv.global.init           --------------------------
	.section	.nv.global.init,"aw",@progbits
	.align	4
.nv.global.init:
	.type		__cudart_i2opi_f,@object
	.size		__cudart_i2opi_f,(.L_0 - __cudart_i2opi_f)
__cudart_i2opi_f:
        /*0000*/ 	.byte	0x41, 0x90, 0x43, 0x3c, 0x99, 0x95, 0x62, 0xdb, 0xc0, 0xdd, 0x34, 0xf5, 0xd1, 0x57, 0x27, 0xfc
        /*0010*/ 	.byte	0x29, 0x15, 0x44, 0x4e, 0x6e, 0x83, 0xf9, 0xa2
.L_0:


//--------------------- .nv.shared.reserved.0     --------------------------
	.section	.nv.shared.reserved.0,"aw",@nobits
	.weak		__nv_reservedSMEM_offset_0_alias
	.size		__nv_reservedSMEM_offset_0_alias, 0, 64
	.other		__nv_reservedSMEM_offset_0_alias,@"STO_CUDA_RESERVED_SHARED STV_DEFAULT"
__nv_reservedSMEM_offset_0_alias:
	.zero		0
	.zero		64


//--------------------- .nv.constant0._Z12createMatrixPdiddd --------------------------
	.section	.nv.constant0._Z12createMatrixPdiddd,"a",@progbits
	.sectionflags	@""
	.align	4
.nv.constant0._Z12createMatrixPdiddd:
	.zero		936


//--------------------- SYMBOLS --------------------------

	.type		.nv.reservedSmem.offset0,@object
	.size		.nv.reservedSmem.offset0,0x4
